//
// Generated by NVIDIA NVVM Compiler
//
// Compiler Build ID: CL-36424714
// Cuda compilation tools, release 13.0, V13.0.88
// Based on NVVM 20.0.0
//

.version 9.0
.target sm_100
.address_size 64

	// .globl	_Z19printReverseIndicesv
.extern .func  (.param .b32 func_retval0) vprintf
(
	.param .b64 vprintf_param_0,
	.param .b64 vprintf_param_1
)
;
.global .align 1 .b8 $str[35] = {84, 104, 114, 101, 97, 100, 32, 37, 100, 32, 112, 114, 105, 110, 116, 115, 32, 114, 101, 118, 101, 114, 115, 101, 32, 105, 110, 100, 101, 120, 32, 37, 100, 10};

.visible .entry _Z19printReverseIndicesv()
{
	.local .align 8 .b8 	__local_depot0[8];
	.reg .b64 	%SP;
	.reg .b64 	%SPL;
	.reg .b32 	%r<7>;
	.reg .b64 	%rd<5>;

	mov.u64 	%SPL, __local_depot0;
	cvta.local.u64 	%SP, %SPL;
	add.u64 	%rd1, %SP, 0;
	add.u64 	%rd2, %SPL, 0;
	mov.u32 	%r1, %ntid.x;
	mov.u32 	%r2, %tid.x;
	not.b32 	%r3, %r2;
	add.s32 	%r4, %r1, %r3;
	st.local.v2.u32 	[%rd2], {%r2, %r4};
	mov.u64 	%rd3, $str;
	cvta.global.u64 	%rd4, %rd3;
	{ // callseq 0, 0
	.param .b64 param0;
	st.param.b64 	[param0], %rd4;
	.param .b64 param1;
	st.param.b64 	[param1], %rd1;
	.param .b32 retval0;
	call.uni (retval0), 
	vprintf, 
	(
	param0, 
	param1
	);
	ld.param.b32 	%r5, [retval0];
	} // callseq 0
	ret;

}


// ===== COMPILED SASS (sm_100) =====

	.target	sm_100

	.elftype	@"ET_EXEC"


//--------------------- .note.nv.tkinfo           --------------------------
	.section	.note.nv.tkinfo,"",@"SHT_NOTE"
	.sectionflags	@"SHF_NOTE_NV_TKINFO"
	.tkinfo
        /*0018*/ 	.word	0x00000002
        /*0030*/ 	.string	""
        /*0030*/ 	.string	"ptxas"
        /*0030*/ 	.string	"Cuda compilation tools, release 13.0, V13.0.88"
        /*0030*/ 	.string	"Build cuda_13.0.r13.0/compiler.36424714_0"
        /*0030*/ 	.string	"-arch sm_100 -m 64 "



//--------------------- .note.nv.cuinfo           --------------------------
	.section	.note.nv.cuinfo,"",@"SHT_NOTE"
	.sectionflags	@"SHF_NOTE_NV_CUINFO"
        /*0018*/ 	.short	0x0002
        /*001a*/ 	.short	0x0064
        /*001c*/ 	.short	0x0082
	.zero		2


//--------------------- .nv.info                  --------------------------
	.section	.nv.info,"",@"SHT_CUDA_INFO"
	.align	4


	//----- nvinfo : EIATTR_REGCOUNT
	.align		4
        /*0000*/ 	.byte	0x04, 0x2f
        /*0002*/ 	.short	(.L_2 - .L_1)
	.align		4
.L_1:
        /*0004*/ 	.word	index@(_Z19printReverseIndicesv)
        /*0008*/ 	.word	0x00000018


	//----- nvinfo : EIATTR_FRAME_SIZE
	.align		4
.L_2:
        /*000c*/ 	.byte	0x04, 0x11
        /*000e*/ 	.short	(.L_4 - .L_3)
	.align		4
.L_3:
        /*0010*/ 	.word	index@(_Z19printReverseIndicesv)
        /*0014*/ 	.word	0x00000008


	//----- nvinfo : EIATTR_MIN_STACK_SIZE
	.align		4
.L_4:
        /*0018*/ 	.byte	0x04, 0x12
        /*001a*/ 	.short	(.L_6 - .L_5)
	.align		4
.L_5:
        /*001c*/ 	.word	index@(_Z19printReverseIndicesv)
        /*0020*/ 	.word	0x00000008
.L_6:


//--------------------- .nv.compat                --------------------------
	.section	.nv.compat,"",@"SHT_CUDA_COMPAT_INFO"
	.align	4
        /*0000*/ 	.byte	0x02, 0x09, 0x00, 0x00, 0x02, 0x02, 0x01, 0x00, 0x02, 0x05, 0x05, 0x00, 0x03, 0x07, 0x01, 0x01
        /*0010*/ 	.byte	0x02, 0x03, 0x00, 0x00, 0x02, 0x06, 0x01, 0x00, 0x04, 0x0b, 0x08, 0x00, 0x09, 0x00, 0x00, 0x00
        /*0020*/ 	.byte	0x00, 0x00, 0x00, 0x00


//--------------------- .nv.info._Z19printReverseIndicesv --------------------------
	.section	.nv.info._Z19printReverseIndicesv,"",@"SHT_CUDA_INFO"
	.sectionflags	@""
	.align	4


	//----- nvinfo : EIATTR_CUDA_API_VERSION
	.align		4
        /*0000*/ 	.byte	0x04, 0x37
        /*0002*/ 	.short	(.L_8 - .L_7)
.L_7:
        /*0004*/ 	.word	0x00000082


	//----- nvinfo : EIATTR_SPARSE_MMA_MASK
	.align		4
.L_8:
        /*0008*/ 	.byte	0x03, 0x50
        /*000a*/ 	.short	0x0000


	//----- nvinfo : EIATTR_MAXREG_COUNT
	.align		4
        /*000c*/ 	.byte	0x03, 0x1b
        /*000e*/ 	.short	0x00ff


	//----- nvinfo : EIATTR_EXTERNS
	.align		4
        /*0010*/ 	.byte	0x04, 0x0f
        /*0012*/ 	.short	(.L_10 - .L_9)


	//   ....[0]....
	.align		4
.L_9:
        /*0014*/ 	.word	index@(vprintf)


	//----- nvinfo : EIATTR_MERCURY_ISA_VERSION
	.align		4
.L_10:
        /*0018*/ 	.byte	0x03, 0x5f
        /*001a*/ 	.short	0x0101


	//----- nvinfo : EIATTR_VRC_CTA_INIT_COUNT
	.align		4
        /*001c*/ 	.byte	0x02, 0x4a
	.zero		1
	.zero		1


	//----- nvinfo : EIATTR_SYSCALL_OFFSETS
	.align		4
        /*0020*/ 	.byte	0x04, 0x46
        /*0022*/ 	.short	(.L_12 - .L_11)


	//   ....[0]....
.L_11:
        /*0024*/ 	.word	0x00000110


	//----- nvinfo : EIATTR_EXIT_INSTR_OFFSETS
	.align		4
.L_12:
        /*0028*/ 	.byte	0x04, 0x1c
        /*002a*/ 	.short	(.L_14 - .L_13)


	//   ....[0]....
.L_13:
        /*002c*/ 	.word	0x00000120


	//----- nvinfo : EIATTR_SW_WAR
	.align		4
.L_14:
        /*0030*/ 	.byte	0x04, 0x36
        /*0032*/ 	.short	(.L_16 - .L_15)
.L_15:
        /*0034*/ 	.word	0x00000008
.L_16:


//--------------------- .nv.callgraph             --------------------------
	.section	.nv.callgraph,"",@"SHT_CUDA_CALLGRAPH"
	.align	4
	.sectionentsize	8
	.align		4
        /*0000*/ 	.word	0x00000000
	.align		4
        /*0004*/ 	.word	0xffffffff
	.align		4
        /*0008*/ 	.word	index@(_Z19printReverseIndicesv)
	.align		4
        /*000c*/ 	.word	index@(vprintf)
	.align		4
        /*0010*/ 	.word	0x00000000
	.align		4
        /*0014*/ 	.word	0xfffffffe
	.align		4
        /*0018*/ 	.word	0x00000000
	.align		4
        /*001c*/ 	.word	0xfffffffd
	.align		4
        /*0020*/ 	.word	0x00000000
	.align		4
        /*0024*/ 	.word	0xfffffffc


//--------------------- .nv.constant4             --------------------------
	.section	.nv.constant4,"a",@progbits
	.align	8
	.align		8
.nv.constant4:
        /*0000*/ 	.dword	vprintf
	.align		8
        /*0008*/ 	.dword	$str


//--------------------- .text._Z19printReverseIndicesv --------------------------
	.section	.text._Z19printReverseIndicesv,"ax",@progbits
	.align	128
        .global         _Z19printReverseIndicesv
        .type           _Z19printReverseIndicesv,@function
        .size           _Z19printReverseIndicesv,(.L_x_2 - _Z19printReverseIndicesv)
        .other          _Z19printReverseIndicesv,@"STO_CUDA_ENTRY STV_DEFAULT"
_Z19printReverseIndicesv:
.text._Z19printReverseIndicesv:
[----:B------:R-:W0:Y:S01]  /*0000*/  LDC R1, c[0x0][0x37c] ;  /* 0x0000df00ff017b82 */ /* 0x000e220000000800 */
[----:B------:R-:W1:Y:S01]  /*0010*/  S2R R8, SR_TID.X ;  /* 0x0000000000087919 */ /* 0x000e620000002100 */
[----:B------:R-:W2:Y:S01]  /*0020*/  LDCU UR5, c[0x0][0x2fc] ;  /* 0x00005f80ff0577ac */ /* 0x000ea20008000800 */
[----:B0-----:R-:W-:Y:S01]  /*0030*/  VIADD R1, R1, 0xfffffff8 ;  /* 0xfffffff801017836 */ /* 0x001fe20000000000 */
[----:B------:R-:W-:Y:S01]  /*0040*/  MOV R0, 0x0 ;  /* 0x0000000000007802 */ /* 0x000fe20000000f00 */
[----:B------:R-:W0:Y:S03]  /*0050*/  LDCU UR6, c[0x0][0x360] ;  /* 0x00006c00ff0677ac */ /* 0x000e260008000800 */
[----:B------:R3:W4:Y:S01]  /*0060*/  LDC.64 R2, c[0x4][R0] ;  /* 0x0100000000027b82 */ /* 0x0007220000000a00 */
[----:B------:R-:W5:Y:S02]  /*0070*/  LDCU UR4, c[0x0][0x2f8] ;  /* 0x00005f00ff0477ac */ /* 0x000f640008000800 */
[----:B-----5:R-:W-:-:S04]  /*0080*/  IADD3 R6, P0, PT, R1, UR4, RZ ;  /* 0x0000000401067c10 */ /* 0x020fc8000ff1e0ff */
[----:B--2---:R-:W-:Y:S02]  /*0090*/  IADD3.X R7, PT, PT, RZ, UR5, RZ, P0, !PT ;  /* 0x00000005ff077c10 */ /* 0x004fe400087fe4ff */
[----:B-1----:R-:W-:-:S05]  /*00a0*/  LOP3.LUT R9, RZ, R8, RZ, 0x33, !PT ;  /* 0x00000008ff097212 */ /* 0x002fca00078e33ff */
[----:B0-----:R-:W-:Y:S01]  /*00b0*/  VIADD R9, R9, UR6 ;  /* 0x0000000609097c36 */ /* 0x001fe20008000000 */
[----:B------:R-:W0:Y:S04]  /*00c0*/  LDCU.64 UR6, c[0x4][0x8] ;  /* 0x01000100ff0677ac */ /* 0x000e280008000a00 */
[----:B------:R3:W-:Y:S01]  /*00d0*/  STL.64 [R1], R8 ;  /* 0x0000000801007387 */ /* 0x0007e20000100a00 */
[----:B0-----:R-:W-:Y:S01]  /*00e0*/  MOV R4, UR6 ;  /* 0x0000000600047c02 */ /* 0x001fe20008000f00 */
[----:B---34-:R-:W-:-:S07]  /*00f0*/  IMAD.U32 R5, RZ, RZ, UR7 ;  /* 0x00000007ff057e24 */ /* 0x018fce000f8e00ff */
[----:B------:R-:W-:-:S07]  /*0100*/  LEPC R20, `(.L_x_0) ;  /* 0x000000001014794e */ /* 0x000fce0000000000 */
[----:B------:R-:W-:Y:S05]  /*0110*/  CALL.ABS.NOINC R2 ;  /* 0x0000000002007343 */ /* 0x000fea0003c00000 */
.L_x_0:
[----:B------:R-:W-:Y:S05]  /*0120*/  EXIT ;  /* 0x000000000000794d */ /* 0x000fea0003800000 */
.L_x_1:
[----:B------:R-:W-:-:S00]  /*0130*/  BRA `(.L_x_1) ;  /* 0xfffffffc00fc7947 */ /* 0x000fc0000383ffff */
[----:B------:R-:W-:-:S00]  /*0140*/  NOP ;  /* 0x0000000000007918 */ /* 0x000fc00000000000 */
        /* <DEDUP_REMOVED lines=11> */
.L_x_2:


//--------------------- .nv.global.init           --------------------------
	.section	.nv.global.init,"aw",@progbits
.nv.global.init:
	.type		$str,@object
	.size		$str,(.L_0 - $str)
$str:
        /*0000*/ 	.byte	0x54, 0x68, 0x72, 0x65, 0x61, 0x64, 0x20, 0x25, 0x64, 0x20, 0x70, 0x72, 0x69, 0x6e, 0x74, 0x73
        /*0010*/ 	.byte	0x20, 0x72, 0x65, 0x76, 0x65, 0x72, 0x73, 0x65, 0x20, 0x69, 0x6e, 0x64, 0x65, 0x78, 0x20, 0x25
        /*0020*/ 	.byte	0x64, 0x0a, 0x00
.L_0:


//--------------------- .nv.shared.reserved.0     --------------------------
	.section	.nv.shared.reserved.0,"aw",@nobits
	.weak		__nv_reservedSMEM_offset_0_alias
	.size		__nv_reservedSMEM_offset_0_alias, 0, 64
	.other		__nv_reservedSMEM_offset_0_alias,@"STO_CUDA_RESERVED_SHARED STV_DEFAULT"
__nv_reservedSMEM_offset_0_alias:
	.zero		0
	.zero		64


//--------------------- .nv.constant0._Z19printReverseIndicesv --------------------------
	.section	.nv.constant0._Z19printReverseIndicesv,"a",@progbits
	.sectionflags	@""
	.align	4
.nv.constant0._Z19printReverseIndicesv:
	.zero		896


//--------------------- SYMBOLS --------------------------

	.type		.nv.reservedSmem.offset0,@object
	.size		.nv.reservedSmem.offset0,0x4
	.type		vprintf,@function
